	.headerflags	@"EF_CUDA_TEXMODE_UNIFIED EF_CUDA_64BIT_ADDRESS EF_CUDA_ACCELERATORS EF_CUDA_SM90 EF_CUDA_VIRTUAL_SM(EF_CUDA_SM90)"
	.elftype	@"ET_EXEC"


//--------------------- .nv.info                  --------------------------
	.section	.nv.info,"",@"SHT_CUDA_INFO"
	.align	4


	//----- nvinfo : EIATTR_REGCOUNT
	.align		4
        /*0000*/ 	.byte	0x04, 0x2f
        /*0002*/ 	.short	(.L_2 - .L_1)
	.align		4
.L_1:
        /*0004*/ 	.word	index@(triton_per_fused_add_native_layer_norm_native_layer_norm_backward_10)
        /*0008*/ 	.word	0x0000001d


	//----- nvinfo : EIATTR_MIN_STACK_SIZE
	.align		4
.L_2:
        /*000c*/ 	.byte	0x04, 0x12
        /*000e*/ 	.short	(.L_4 - .L_3)
	.align		4
.L_3:
        /*0010*/ 	.word	index@(triton_per_fused_add_native_layer_norm_native_layer_norm_backward_10)
        /*0014*/ 	.word	0x00000000


	//----- nvinfo : EIATTR_FRAME_SIZE
	.align		4
.L_4:
        /*0018*/ 	.byte	0x04, 0x11
        /*001a*/ 	.short	(.L_6 - .L_5)
	.align		4
.L_5:
        /*001c*/ 	.word	index@(triton_per_fused_add_native_layer_norm_native_layer_norm_backward_10)
        /*0020*/ 	.word	0x00000000


	//----- nvinfo : EIATTR_MIN_STACK_SIZE
	.align		4
.L_6:
        /*0024*/ 	.byte	0x04, 0x12
        /*0026*/ 	.short	(.L_8 - .L_7)
	.align		4
.L_7:
        /*0028*/ 	.word	index@(triton_per_fused_add_native_layer_norm_native_layer_norm_backward_10)
        /*002c*/ 	.word	0x00000000
.L_8:


//--------------------- .nv.info.triton_per_fused_add_native_layer_norm_native_layer_norm_backward_10 --------------------------
	.section	.nv.info.triton_per_fused_add_native_layer_norm_native_layer_norm_backward_10,"",@"SHT_CUDA_INFO"
	.sectionflags	@""
	.align	4


	//----- nvinfo : EIATTR_CUDA_API_VERSION
	.align		4
        /*0000*/ 	.byte	0x04, 0x37
        /*0002*/ 	.short	(.L_10 - .L_9)
.L_9:
        /*0004*/ 	.word	0x0000007c


	//----- nvinfo : EIATTR_KPARAM_INFO
	.align		4
.L_10:
        /*0008*/ 	.byte	0x04, 0x17
        /*000a*/ 	.short	(.L_12 - .L_11)
.L_11:
        /*000c*/ 	.word	0x00000000
        /*0010*/ 	.short	0x0008
        /*0012*/ 	.short	0x003c
        /*0014*/ 	.byte	0x00, 0xf0, 0x11, 0x00


	//----- nvinfo : EIATTR_KPARAM_INFO
	.align		4
.L_12:
        /*0018*/ 	.byte	0x04, 0x17
        /*001a*/ 	.short	(.L_14 - .L_13)
.L_13:
        /*001c*/ 	.word	0x00000000
        /*0020*/ 	.short	0x0007
        /*0022*/ 	.short	0x0038
        /*0024*/ 	.byte	0x00, 0xf0, 0x11, 0x00


	//----- nvinfo : EIATTR_KPARAM_INFO
	.align		4
.L_14:
        /*0028*/ 	.byte	0x04, 0x17
        /*002a*/ 	.short	(.L_16 - .L_15)
.L_15:
        /*002c*/ 	.word	0x00000000
        /*0030*/ 	.short	0x0006
        /*0032*/ 	.short	0x0030
        /*0034*/ 	.byte	0x00, 0xf4, 0x21, 0x00


	//----- nvinfo : EIATTR_KPARAM_INFO
	.align		4
.L_16:
        /*0038*/ 	.byte	0x04, 0x17
        /*003a*/ 	.short	(.L_18 - .L_17)
.L_17:
        /*003c*/ 	.word	0x00000000
        /*0040*/ 	.short	0x0005
        /*0042*/ 	.short	0x0028
        /*0044*/ 	.byte	0x00, 0xf4, 0x21, 0x00


	//----- nvinfo : EIATTR_KPARAM_INFO
	.align		4
.L_18:
        /*0048*/ 	.byte	0x04, 0x17
        /*004a*/ 	.short	(.L_20 - .L_19)
.L_19:
        /*004c*/ 	.word	0x00000000
        /*0050*/ 	.short	0x0004
        /*0052*/ 	.short	0x0020
        /*0054*/ 	.byte	0x00, 0xf4, 0x21, 0x00


	//----- nvinfo : EIATTR_KPARAM_INFO
	.align		4
.L_20:
        /*0058*/ 	.byte	0x04, 0x17
        /*005a*/ 	.short	(.L_22 - .L_21)
.L_21:
        /*005c*/ 	.word	0x00000000
        /*0060*/ 	.short	0x0003
        /*0062*/ 	.short	0x0018
        /*0064*/ 	.byte	0x00, 0xf4, 0x21, 0x00


	//----- nvinfo : EIATTR_KPARAM_INFO
	.align		4
.L_22:
        /*0068*/ 	.byte	0x04, 0x17
        /*006a*/ 	.short	(.L_24 - .L_23)
.L_23:
        /*006c*/ 	.word	0x00000000
        /*0070*/ 	.short	0x0002
        /*0072*/ 	.short	0x0010
        /*0074*/ 	.byte	0x00, 0xf4, 0x21, 0x00


	//----- nvinfo : EIATTR_KPARAM_INFO
	.align		4
.L_24:
        /*0078*/ 	.byte	0x04, 0x17
        /*007a*/ 	.short	(.L_26 - .L_25)
.L_25:
        /*007c*/ 	.word	0x00000000
        /*0080*/ 	.short	0x0001
        /*0082*/ 	.short	0x0008
        /*0084*/ 	.byte	0x00, 0xf4, 0x21, 0x00


	//----- nvinfo : EIATTR_KPARAM_INFO
	.align		4
.L_26:
        /*0088*/ 	.byte	0x04, 0x17
        /*008a*/ 	.short	(.L_28 - .L_27)
.L_27:
        /*008c*/ 	.word	0x00000000
        /*0090*/ 	.short	0x0000
        /*0092*/ 	.short	0x0000
        /*0094*/ 	.byte	0x00, 0xf4, 0x21, 0x00


	//----- nvinfo : EIATTR_SPARSE_MMA_MASK
	.align		4
.L_28:
        /*0098*/ 	.byte	0x03, 0x50
        /*009a*/ 	.short	0x0000


	//----- nvinfo : EIATTR_MAXREG_COUNT
	.align		4
        /*009c*/ 	.byte	0x03, 0x1b
        /*009e*/ 	.short	0x00ff


	//----- nvinfo : EIATTR_COOP_GROUP_MASK_REGIDS
	.align		4
        /*00a0*/ 	.byte	0x04, 0x29
        /*00a2*/ 	.short	(.L_30 - .L_29)


	//   ....[0]....
.L_29:
        /*00a4*/ 	.word	0xffffffff


	//   ....[1]....
        /*00a8*/ 	.word	0xffffffff


	//   ....[2]....
        /*00ac*/ 	.word	0xffffffff


	//   ....[3]....
        /*00b0*/ 	.word	0xffffffff


	//   ....[4]....
        /*00b4*/ 	.word	0xffffffff


	//   ....[5]....
        /*00b8*/ 	.word	0xffffffff


	//   ....[6]....
        /*00bc*/ 	.word	0xffffffff


	//   ....[7]....
        /*00c0*/ 	.word	0xffffffff


	//   ....[8]....
        /*00c4*/ 	.word	0xffffffff


	//   ....[9]....
        /*00c8*/ 	.word	0xffffffff


	//----- nvinfo : EIATTR_COOP_GROUP_INSTR_OFFSETS
	.align		4
.L_30:
        /*00cc*/ 	.byte	0x04, 0x28
        /*00ce*/ 	.short	(.L_32 - .L_31)


	//   ....[0]....
.L_31:
        /*00d0*/ 	.word	0x000002f0


	//   ....[1]....
        /*00d4*/ 	.word	0x00000310


	//   ....[2]....
        /*00d8*/ 	.word	0x00000370


	//   ....[3]....
        /*00dc*/ 	.word	0x00000390


	//   ....[4]....
        /*00e0*/ 	.word	0x000003b0


	//   ....[5]....
        /*00e4*/ 	.word	0x00000460


	//   ....[6]....
        /*00e8*/ 	.word	0x00000480


	//   ....[7]....
        /*00ec*/ 	.word	0x000004a0


	//   ....[8]....
        /*00f0*/ 	.word	0x000004c0


	//   ....[9]....
        /*00f4*/ 	.word	0x00000500


	//----- nvinfo : EIATTR_EXIT_INSTR_OFFSETS
	.align		4
.L_32:
        /*00f8*/ 	.byte	0x04, 0x1c
        /*00fa*/ 	.short	(.L_34 - .L_33)


	//   ....[0]....
.L_33:
        /*00fc*/ 	.word	0x000006d0


	//   ....[1]....
        /*0100*/ 	.word	0x00000720


	//----- nvinfo : EIATTR_REQNTID
	.align		4
.L_34:
        /*0104*/ 	.byte	0x04, 0x10
        /*0106*/ 	.short	(.L_36 - .L_35)
.L_35:
        /*0108*/ 	.word	0x00000100
        /*010c*/ 	.word	0x00000001
        /*0110*/ 	.word	0x00000001


	//----- nvinfo : EIATTR_CBANK_PARAM_SIZE
	.align		4
.L_36:
        /*0114*/ 	.byte	0x03, 0x19
        /*0116*/ 	.short	0x0040


	//----- nvinfo : EIATTR_PARAM_CBANK
	.align		4
        /*0118*/ 	.byte	0x04, 0x0a
        /*011a*/ 	.short	(.L_38 - .L_37)
	.align		4
.L_37:
        /*011c*/ 	.word	index@(.nv.constant0.triton_per_fused_add_native_layer_norm_native_layer_norm_backward_10)
        /*0120*/ 	.short	0x0210
        /*0122*/ 	.short	0x0040


	//----- nvinfo : EIATTR_SW_WAR
	.align		4
.L_38:
        /*0124*/ 	.byte	0x04, 0x36
        /*0126*/ 	.short	(.L_40 - .L_39)
.L_39:
        /*0128*/ 	.word	0x00000008
.L_40:


//--------------------- .nv.callgraph             --------------------------
	.section	.nv.callgraph,"",@"SHT_CUDA_CALLGRAPH"
	.align	4
	.sectionentsize	8
	.align		4
        /*0000*/ 	.word	0x00000000
	.align		4
        /*0004*/ 	.word	0xffffffff
	.align		4
        /*0008*/ 	.word	0x00000000
	.align		4
        /*000c*/ 	.word	0xfffffffe
	.align		4
        /*0010*/ 	.word	0x00000000
	.align		4
        /*0014*/ 	.word	0xfffffffd
	.align		4
        /*0018*/ 	.word	0x00000000
	.align		4
        /*001c*/ 	.word	0xfffffffc


//--------------------- .nv.constant4             --------------------------
	.section	.nv.constant4,"a",@progbits
	.align	8
	.align		8
.nv.constant4:
        /*0000*/ 	.dword	_$_str


//--------------------- .text.triton_per_fused_add_native_layer_norm_native_layer_norm_backward_10 --------------------------
	.section	.text.triton_per_fused_add_native_layer_norm_native_layer_norm_backward_10,"ax",@progbits
	.sectionflags	@"SHF_BARRIERS=1"
	.align	128
        .global         triton_per_fused_add_native_layer_norm_native_layer_norm_backward_10
        .type           triton_per_fused_add_native_layer_norm_native_layer_norm_backward_10,@function
        .size           triton_per_fused_add_native_layer_norm_native_layer_norm_backward_10,(.L_x_1 - triton_per_fused_add_native_layer_norm_native_layer_norm_backward_10)
        .other          triton_per_fused_add_native_layer_norm_native_layer_norm_backward_10,@"STO_CUDA_ENTRY STV_DEFAULT"
triton_per_fused_add_native_layer_norm_native_layer_norm_backward_10:
.text.triton_per_fused_add_native_layer_norm_native_layer_norm_backward_10:
[----:B------:R-:W0:Y:S02]  /*0000*/  LDC R1, c[0x0][0x28] ;  /* 0x00000a00ff017b82 */ /* 0x000e240000000800 */
[----:B------:R-:W1:Y:S01]  /*0010*/  S2R R16, SR_TID.X ;  /* 0x0000000000107919 */ /* 0x000e620000002100 */
[----:B------:R-:W2:Y:S01]  /*0020*/  LDC.64 R2, c[0x0][0x210] ;  /* 0x00008400ff027b82 */ /* 0x000ea20000000a00 */
[----:B------:R-:W-:Y:S02]  /*0030*/  CS2R R4, SRZ ;  /* 0x0000000000047805 */ /* 0x000fe4000001ff00 */
[----:B------:R-:W-:Y:S01]  /*0040*/  CS2R R6, SRZ ;  /* 0x0000000000067805 */ /* 0x000fe2000001ff00 */
[----:B------:R-:W3:Y:S01]  /*0050*/  S2R R17, SR_CTAID.X ;  /* 0x0000000000117919 */ /* 0x000ee20000002500 */
[----:B------:R-:W-:Y:S01]  /*0060*/  ULDC.64 UR6, c[0x0][0x208] ;  /* 0x0000820000067ab9 */ /* 0x000fe20000000a00 */
[----:B------:R-:W-:Y:S02]  /*0070*/  CS2R R8, SRZ ;  /* 0x0000000000087805 */ /* 0x000fe4000001ff00 */
[----:B------:R-:W-:Y:S01]  /*0080*/  CS2R R10, SRZ ;  /* 0x00000000000a7805 */ /* 0x000fe2000001ff00 */
[----:B------:R-:W4:Y:S08]  /*0090*/  LDC.64 R14, c[0x0][0x220] ;  /* 0x00008800ff0e7b82 */ /* 0x000f300000000a00 */
[----:B------:R-:W5:Y:S01]  /*00a0*/  LDC.64 R12, c[0x0][0x218] ;  /* 0x00008600ff0c7b82 */ /* 0x000f620000000a00 */
[----:B-1----:R-:W-:-:S02]  /*00b0*/  SHF.R.U32.HI R18, RZ, 0x5, R16 ;  /* 0x00000005ff127819 */ /* 0x002fc40000011610 */
[----:B------:R-:W-:Y:S02]  /*00c0*/  SHF.L.U32 R19, R16, 0x2, RZ ;  /* 0x0000000210137819 */ /* 0x000fe400000006ff */
[----:B---3--:R-:W-:Y:S02]  /*00d0*/  SHF.L.U32 R17, R17, 0x3, RZ ;  /* 0x0000000311117819 */ /* 0x008fe400000006ff */
[----:B------:R-:W-:Y:S02]  /*00e0*/  SGXT.U32 R18, R18, 0x3 ;  /* 0x000000031212781a */ /* 0x000fe40000000000 */
[----:B------:R-:W-:Y:S02]  /*00f0*/  LOP3.LUT R19, R19, 0x7c, RZ, 0xc0, !PT ;  /* 0x0000007c13137812 */ /* 0x000fe400078ec0ff */
[----:B------:R-:W-:-:S03]  /*0100*/  LOP3.LUT R0, R17, R18, RZ, 0xfc, !PT ;  /* 0x0000001211007212 */ /* 0x000fc600078efcff */
[----:B----4-:R-:W-:Y:S01]  /*0110*/  IMAD.WIDE.U32 R14, R19, 0x4, R14 ;  /* 0x00000004130e7825 */ /* 0x010fe200078e000e */
[C---:B------:R-:W-:Y:S02]  /*0120*/  ISETP.GE.AND P1, PT, R0.reuse, 0x90, PT ;  /* 0x000000900000780c */ /* 0x040fe40003f26270 */
[----:B------:R-:W-:-:S05]  /*0130*/  LEA R0, R0, R19, 0x7 ;  /* 0x0000001300007211 */ /* 0x000fca00078e38ff */
[----:B--2---:R-:W-:-:S04]  /*0140*/  IMAD.WIDE R2, R0, 0x4, R2 ;  /* 0x0000000400027825 */ /* 0x004fc800078e0202 */
[----:B-----5:R-:W-:Y:S02]  /*0150*/  IMAD.WIDE R20, R0, 0x4, R12 ;  /* 0x0000000400147825 */ /* 0x020fe400078e020c */
[----:B------:R-:W2:Y:S04]  /*0160*/  @!P1 LDG.E.128 R4, desc[UR6][R2.64] ;  /* 0x0000000602049981 */ /* 0x000ea8000c1e1d00 */
[----:B------:R-:W3:Y:S04]  /*0170*/  @!P1 LDG.E.128 R8, desc[UR6][R20.64] ;  /* 0x0000000614089981 */ /* 0x000ee8000c1e1d00 */
[----:B------:R-:W4:Y:S01]  /*0180*/  LDG.E.EL.128 R12, desc[UR6][R14.64] ;  /* 0x000000060e0c7981 */ /* 0x000f22000c2e1d00 */
[----:B--2---:R-:W-:-:S02]  /*0190*/  SEL R23, R4, RZ, !P1 ;  /* 0x000000ff04177207 */ /* 0x004fc40004800000 */
[----:B------:R-:W-:Y:S02]  /*01a0*/  SEL R4, R5, RZ, !P1 ;  /* 0x000000ff05047207 */ /* 0x000fe40004800000 */
[----:B------:R-:W-:Y:S02]  /*01b0*/  SEL R5, R6, RZ, !P1 ;  /* 0x000000ff06057207 */ /* 0x000fe40004800000 */
[----:B------:R-:W-:Y:S02]  /*01c0*/  SEL R6, R7, RZ, !P1 ;  /* 0x000000ff07067207 */ /* 0x000fe40004800000 */
[----:B---3--:R-:W-:Y:S01]  /*01d0*/  SEL R7, R8, RZ, !P1 ;  /* 0x000000ff08077207 */ /* 0x008fe20004800000 */
[----:B----4-:R-:W-:Y:S01]  /*01e0*/  FADD R12, R23, R12 ;  /* 0x0000000c170c7221 */ /* 0x010fe20000000000 */
[----:B------:R-:W-:Y:S01]  /*01f0*/  SEL R9, R9, RZ, !P1 ;  /* 0x000000ff09097207 */ /* 0x000fe20004800000 */
[----:B------:R-:W-:Y:S01]  /*0200*/  FADD R4, R4, R13 ;  /* 0x0000000d04047221 */ /* 0x000fe20000000000 */
[----:B------:R-:W-:Y:S01]  /*0210*/  SEL R10, R10, RZ, !P1 ;  /* 0x000000ff0a0a7207 */ /* 0x000fe20004800000 */
[----:B------:R-:W-:Y:S01]  /*0220*/  FADD R5, R5, R14 ;  /* 0x0000000e05057221 */ /* 0x000fe20000000000 */
[----:B------:R-:W-:Y:S01]  /*0230*/  FADD R12, R7, R12 ;  /* 0x0000000c070c7221 */ /* 0x000fe20000000000 */
[----:B------:R-:W-:Y:S01]  /*0240*/  FADD R21, R9, R4 ;  /* 0x0000000409157221 */ /* 0x000fe20000000000 */
[----:B------:R-:W-:Y:S01]  /*0250*/  SEL R11, R11, RZ, !P1 ;  /* 0x000000ff0b0b7207 */ /* 0x000fe20004800000 */
[----:B------:R-:W-:Y:S01]  /*0260*/  FADD R14, R10, R5 ;  /* 0x000000050a0e7221 */ /* 0x000fe20000000000 */
[----:B------:R-:W-:Y:S01]  /*0270*/  FADD R6, R6, R15 ;  /* 0x0000000f06067221 */ /* 0x000fe20000000000 */
[----:B------:R-:W-:-:S03]  /*0280*/  FADD R5, R12, R21 ;  /* 0x000000150c057221 */ /* 0x000fc60000000000 */
[----:B------:R-:W-:Y:S01]  /*0290*/  FADD R13, R11, R6 ;  /* 0x000000060b0d7221 */ /* 0x000fe20000000000 */
[----:B------:R-:W-:Y:S01]  /*02a0*/  FADD R4, R14, R5 ;  /* 0x000000050e047221 */ /* 0x000fe20000000000 */
[----:B------:R-:W1:Y:S03]  /*02b0*/  LDC.64 R6, c[0x0][0x228] ;  /* 0x00008a00ff067b82 */ /* 0x000e660000000a00 */
[----:B------:R-:W-:-:S05]  /*02c0*/  FADD R4, R13, R4 ;  /* 0x000000040d047221 */ /* 0x000fca0000000000 */
[----:B------:R-:W-:Y:S02]  /*02d0*/  FSEL R15, R4, RZ, !P1 ;  /* 0x000000ff040f7208 */ /* 0x000fe40004800000 */
[----:B------:R-:W2:Y:S03]  /*02e0*/  LDC.64 R4, c[0x0][0x230] ;  /* 0x00008c00ff047b82 */ /* 0x000ea60000000a00 */
[----:B------:R-:W3:Y:S02]  /*02f0*/  SHFL.BFLY PT, R8, R15, 0x10, 0x1f ;  /* 0x0e001f000f087f89 */ /* 0x000ee400000e0000 */
[----:B---3--:R-:W-:-:S05]  /*0300*/  FADD R20, R15, R8 ;  /* 0x000000080f147221 */ /* 0x008fca0000000000 */
[----:B------:R-:W3:Y:S01]  /*0310*/  SHFL.BFLY PT, R23, R20, 0x8, 0x1f ;  /* 0x0d001f0014177f89 */ /* 0x000ee200000e0000 */
[----:B-1----:R-:W-:-:S04]  /*0320*/  IMAD.WIDE.U32 R6, R19, 0x4, R6 ;  /* 0x0000000413067825 */ /* 0x002fc800078e0006 */
[----:B--2---:R-:W-:Y:S02]  /*0330*/  IMAD.WIDE.U32 R8, R19, 0x4, R4 ;  /* 0x0000000413087825 */ /* 0x004fe400078e0004 */
[----:B------:R-:W2:Y:S04]  /*0340*/  LDG.E.EL.128 R4, desc[UR6][R6.64] ;  /* 0x0000000606047981 */ /* 0x000ea8000c2e1d00 */
[----:B------:R-:W2:Y:S01]  /*0350*/  LDG.E.EL.128 R8, desc[UR6][R8.64] ;  /* 0x0000000608087981 */ /* 0x000ea2000c2e1d00 */
[----:B---3--:R-:W-:-:S05]  /*0360*/  FADD R23, R20, R23 ;  /* 0x0000001714177221 */ /* 0x008fca0000000000 */
[----:B------:R-:W1:Y:S02]  /*0370*/  SHFL.BFLY PT, R22, R23, 0x4, 0x1f ;  /* 0x0c801f0017167f89 */ /* 0x000e6400000e0000 */
[----:B-1----:R-:W-:-:S05]  /*0380*/  FADD R19, R23, R22 ;  /* 0x0000001617137221 */ /* 0x002fca0000000000 */
[----:B------:R-:W1:Y:S02]  /*0390*/  SHFL.BFLY PT, R22, R19, 0x2, 0x1f ;  /* 0x0c401f0013167f89 */ /* 0x000e6400000e0000 */
[----:B-1----:R-:W-:-:S05]  /*03a0*/  FADD R24, R19, R22 ;  /* 0x0000001613187221 */ /* 0x002fca0000000000 */
[----:B------:R-:W1:Y:S02]  /*03b0*/  SHFL.BFLY PT, R15, R24, 0x1, 0x1f ;  /* 0x0c201f00180f7f89 */ /* 0x000e6400000e0000 */
[----:B-1----:R-:W-:-:S04]  /*03c0*/  FADD R22, R24, R15 ;  /* 0x0000000f18167221 */ /* 0x002fc80000000000 */
[C---:B------:R-:W-:Y:S01]  /*03d0*/  FFMA R15, R22.reuse, -0.0078125, R21 ;  /* 0xbc000000160f7823 */ /* 0x040fe20000000015 */
[----:B------:R-:W-:-:S03]  /*03e0*/  FFMA R12, R22, -0.0078125, R12 ;  /* 0xbc000000160c7823 */ /* 0x000fc6000000000c */
[----:B------:R-:W-:Y:S01]  /*03f0*/  FMUL R21, R15, R15 ;  /* 0x0000000f0f157220 */ /* 0x000fe20000400000 */
[----:B------:R-:W-:-:S03]  /*0400*/  FFMA R14, R22, -0.0078125, R14 ;  /* 0xbc000000160e7823 */ /* 0x000fc6000000000e */
[----:B------:R-:W-:Y:S01]  /*0410*/  FFMA R21, R12, R12, R21 ;  /* 0x0000000c0c157223 */ /* 0x000fe20000000015 */
[----:B------:R-:W-:-:S03]  /*0420*/  FFMA R22, R22, -0.0078125, R13 ;  /* 0xbc00000016167823 */ /* 0x000fc6000000000d */
[----:B------:R-:W-:-:S04]  /*0430*/  FFMA R21, R14, R14, R21 ;  /* 0x0000000e0e157223 */ /* 0x000fc80000000015 */
[----:B------:R-:W-:-:S05]  /*0440*/  FFMA R21, R22, R22, R21 ;  /* 0x0000001616157223 */ /* 0x000fca0000000015 */
[----:B------:R-:W-:-:S05]  /*0450*/  FSEL R21, R21, RZ, !P1 ;  /* 0x000000ff15157208 */ /* 0x000fca0004800000 */
[----:B------:R-:W1:Y:S02]  /*0460*/  SHFL.BFLY PT, R20, R21, 0x10, 0x1f ;  /* 0x0e001f0015147f89 */ /* 0x000e6400000e0000 */
[----:B-1----:R-:W-:-:S05]  /*0470*/  FADD R20, R21, R20 ;  /* 0x0000001415147221 */ /* 0x002fca0000000000 */
[----:B------:R-:W1:Y:S02]  /*0480*/  SHFL.BFLY PT, R13, R20, 0x8, 0x1f ;  /* 0x0d001f00140d7f89 */ /* 0x000e6400000e0000 */
[----:B-1----:R-:W-:-:S05]  /*0490*/  FADD R19, R20, R13 ;  /* 0x0000000d14137221 */ /* 0x002fca0000000000 */
[----:B------:R-:W1:Y:S02]  /*04a0*/  SHFL.BFLY PT, R24, R19, 0x4, 0x1f ;  /* 0x0c801f0013187f89 */ /* 0x000e6400000e0000 */
[----:B-1----:R-:W-:-:S05]  /*04b0*/  FADD R24, R19, R24 ;  /* 0x0000001813187221 */ /* 0x002fca0000000000 */
[----:B------:R-:W1:Y:S01]  /*04c0*/  SHFL.BFLY PT, R13, R24, 0x2, 0x1f ;  /* 0x0c401f00180d7f89 */ /* 0x000e6200000e0000 */
[----:B------:R-:W3:Y:S01]  /*04d0*/  S2UR UR5, SR_CgaCtaId ;  /* 0x00000000000579c3 */ /* 0x000ee20000008800 */
[----:B------:R-:W-:Y:S01]  /*04e0*/  UMOV UR4, 0x400 ;  /* 0x0000040000047882 */ /* 0x000fe20000000000 */
[----:B-1----:R-:W-:-:S05]  /*04f0*/  FADD R23, R24, R13 ;  /* 0x0000000d18177221 */ /* 0x002fca0000000000 */
[----:B------:R-:W1:Y:S01]  /*0500*/  SHFL.BFLY PT, R26, R23, 0x1, 0x1f ;  /* 0x0c201f00171a7f89 */ /* 0x000e6200000e0000 */
[----:B---3--:R-:W-:-:S06]  /*0510*/  UPRMT UR4, UR5, 0x654, UR4 ;  /* 0x0000065405047896 */ /* 0x008fcc0008000004 */
[----:B------:R-:W-:Y:S01]  /*0520*/  LEA R25, R18, UR4, 0x2 ;  /* 0x0000000412197c11 */ /* 0x000fe2000f8e10ff */
[----:B------:R-:W-:Y:S01]  /*0530*/  HFMA2.MMA R21, -RZ, RZ, 1, 0 ;  /* 0x3c000000ff157435 */ /* 0x000fe200000001ff */
[----:B------:R-:W-:Y:S01]  /*0540*/  LOP3.LUT R13, R16, 0x7, RZ, 0xc0, !PT ;  /* 0x00000007100d7812 */ /* 0x000fe200078ec0ff */
[----:B------:R-:W3:Y:S01]  /*0550*/  LDC.64 R18, c[0x0][0x238] ;  /* 0x00008e00ff127b82 */ /* 0x000ee20000000a00 */
[----:B-1----:R-:W-:-:S05]  /*0560*/  FADD R26, R23, R26 ;  /* 0x0000001a171a7221 */ /* 0x002fca0000000000 */
[----:B------:R-:W-:Y:S01]  /*0570*/  STS [R25], R26 ;  /* 0x0000001a19007388 */ /* 0x000fe20000000800 */
[----:B------:R-:W-:Y:S01]  /*0580*/  LEA R20, R13, UR4, 0x2 ;  /* 0x000000040d147c11 */ /* 0x000fe2000f8e10ff */
[----:B------:R-:W-:Y:S01]  /*0590*/  BAR.SYNC.DEFER_BLOCKING 0x0 ;  /* 0x0000000000007b1d */ /* 0x000fe20000010000 */
[----:B------:R-:W-:-:S06]  /*05a0*/  FFMA R23, R26, R21, 9.9999997473787516356e-06 ;  /* 0x3727c5ac1a177423 */ /* 0x000fcc0000000015 */
[----:B------:R-:W1:Y:S01]  /*05b0*/  MUFU.RSQ R23, R23 ;  /* 0x0000001700177308 */ /* 0x000e620000001400 */
[----:B------:R-:W4:Y:S01]  /*05c0*/  LDS R20, [R20] ;  /* 0x0000000014147984 */ /* 0x000f220000000800 */
[-C--:B-1----:R-:W-:Y:S01]  /*05d0*/  FMUL R12, R12, R23.reuse ;  /* 0x000000170c0c7220 */ /* 0x082fe20000400000 */
[----:B------:R-:W-:Y:S01]  /*05e0*/  FMUL R13, R15, R23 ;  /* 0x000000170f0d7220 */ /* 0x000fe20000400000 */
[----:B------:R-:W-:Y:S02]  /*05f0*/  LOP3.LUT P0, RZ, R16, 0xf8, RZ, 0xc0, !PT ;  /* 0x000000f810ff7812 */ /* 0x000fe4000780c0ff */
[----:B--2---:R-:W-:Y:S01]  /*0600*/  FFMA R4, R4, R12, R8 ;  /* 0x0000000c04047223 */ /* 0x004fe20000000008 */
[----:B------:R-:W-:Y:S01]  /*0610*/  FFMA R5, R5, R13, R9 ;  /* 0x0000000d05057223 */ /* 0x000fe20000000009 */
[----:B------:R-:W-:Y:S01]  /*0620*/  LOP3.LUT R16, R17, 0x7, R16, 0xf8, !PT ;  /* 0x0000000711107812 */ /* 0x000fe200078ef810 */
[----:B------:R-:W1:Y:S03]  /*0630*/  LDC.64 R8, c[0x0][0x240] ;  /* 0x00009000ff087b82 */ /* 0x000e660000000a00 */
[----:B------:R-:W-:Y:S01]  /*0640*/  ISETP.LT.AND P0, PT, R16, 0x90, !P0 ;  /* 0x000000901000780c */ /* 0x000fe20004701270 */
[-C--:B------:R-:W-:Y:S01]  /*0650*/  FMUL R14, R14, R23.reuse ;  /* 0x000000170e0e7220 */ /* 0x080fe20000400000 */
[----:B------:R-:W-:Y:S01]  /*0660*/  FMUL R15, R22, R23 ;  /* 0x00000017160f7220 */ /* 0x000fe20000400000 */
[----:B---3--:R-:W-:-:S04]  /*0670*/  IMAD.WIDE R18, R0, 0x4, R18 ;  /* 0x0000000400127825 */ /* 0x008fc800078e0212 */
[----:B------:R-:W-:Y:S01]  /*0680*/  FFMA R6, R6, R14, R10 ;  /* 0x0000000e06067223 */ /* 0x000fe2000000000a */
[----:B------:R-:W-:Y:S01]  /*0690*/  FFMA R7, R7, R15, R11 ;  /* 0x0000000f07077223 */ /* 0x000fe2000000000b */
[----:B------:R1:W-:Y:S04]  /*06a0*/  @!P1 STG.E.128 desc[UR6][R2.64], R12 ;  /* 0x0000000c02009986 */ /* 0x0003e8000c101d06 */
[----:B------:R1:W-:Y:S01]  /*06b0*/  @!P1 STG.E.128 desc[UR6][R18.64], R4 ;  /* 0x0000000412009986 */ /* 0x0003e2000c101d06 */
[----:B----4-:R-:W-:Y:S01]  /*06c0*/  FFMA R20, R20, R21, 9.9999997473787516356e-06 ;  /* 0x3727c5ac14147423 */ /* 0x010fe20000000015 */
[----:B-1----:R-:W-:Y:S06]  /*06d0*/  @!P0 EXIT ;  /* 0x000000000000894d */ /* 0x002fec0003800000 */
[----:B------:R-:W0:Y:S01]  /*06e0*/  MUFU.RSQ R20, R20 ;  /* 0x0000001400147308 */ /* 0x000e220000001400 */
[----:B------:R-:W-:-:S04]  /*06f0*/  IMAD.WIDE R16, R16, 0x4, R8 ;  /* 0x0000000410107825 */ /* 0x000fc800078e0208 */
[----:B0-----:R-:W-:-:S05]  /*0700*/  FMUL R3, R20, 0.0078125 ;  /* 0x3c00000014037820 */ /* 0x001fca0000400000 */
[----:B------:R-:W-:Y:S01]  /*0710*/  STG.E desc[UR6][R16.64], R3 ;  /* 0x0000000310007986 */ /* 0x000fe2000c101906 */
[----:B------:R-:W-:Y:S05]  /*0720*/  EXIT ;  /* 0x000000000000794d */ /* 0x000fea0003800000 */
.L_x_0:
[----:B------:R-:W-:-:S00]  /*0730*/  BRA `(.L_x_0) ;  /* 0xfffffffc00fc7947 */ /* 0x000fc0000383ffff */
[----:B------:R-:W-:-:S00]  /*0740*/  NOP ;  /* 0x0000000000007918 */ /* 0x000fc00000000000 */
        /* <DEDUP_REMOVED lines=11> */
.L_x_1:


//--------------------- .nv.global.init           --------------------------
	.section	.nv.global.init,"aw",@progbits
.nv.global.init:
	.type		_$_str,@object
	.size		_$_str,(.L_0 - _$_str)
_$_str:
        /*0000*/ 	.byte	0x5f, 0x5f, 0x43, 0x55, 0x44, 0x41, 0x5f, 0x46, 0x54, 0x5a, 0x00
.L_0:


//--------------------- .nv.shared.triton_per_fused_add_native_layer_norm_native_layer_norm_backward_10 --------------------------
	.section	.nv.shared.triton_per_fused_add_native_layer_norm_native_layer_norm_backward_10,"aw",@nobits
	.sectionflags	@""
	.align	16
	.zero		1024


//--------------------- .nv.constant0.triton_per_fused_add_native_layer_norm_native_layer_norm_backward_10 --------------------------
	.section	.nv.constant0.triton_per_fused_add_native_layer_norm_native_layer_norm_backward_10,"a",@progbits
	.sectionflags	@""
	.align	4
.nv.constant0.triton_per_fused_add_native_layer_norm_native_layer_norm_backward_10:
	.zero		592
